	.headerflags	@"EF_CUDA_TEXMODE_UNIFIED EF_CUDA_64BIT_ADDRESS EF_CUDA_ACCELERATORS EF_CUDA_SM90 EF_CUDA_VIRTUAL_SM(EF_CUDA_SM90)"
	.elftype	@"ET_EXEC"


//--------------------- .nv.info                  --------------------------
	.section	.nv.info,"",@"SHT_CUDA_INFO"
	.align	4


	//----- nvinfo : EIATTR_REGCOUNT
	.align		4
        /*0000*/ 	.byte	0x04, 0x2f
        /*0002*/ 	.short	(.L_1 - .L_0)
	.align		4
.L_0:
        /*0004*/ 	.word	index@(triton_poi_fused_add_constant_pad_nd_convolution_16)
        /*0008*/ 	.word	0x00000030


	//----- nvinfo : EIATTR_MIN_STACK_SIZE
	.align		4
.L_1:
        /*000c*/ 	.byte	0x04, 0x12
        /*000e*/ 	.short	(.L_3 - .L_2)
	.align		4
.L_2:
        /*0010*/ 	.word	index@(triton_poi_fused_add_constant_pad_nd_convolution_16)
        /*0014*/ 	.word	0x00000000


	//----- nvinfo : EIATTR_FRAME_SIZE
	.align		4
.L_3:
        /*0018*/ 	.byte	0x04, 0x11
        /*001a*/ 	.short	(.L_5 - .L_4)
	.align		4
.L_4:
        /*001c*/ 	.word	index@(triton_poi_fused_add_constant_pad_nd_convolution_16)
        /*0020*/ 	.word	0x00000000


	//----- nvinfo : EIATTR_MIN_STACK_SIZE
	.align		4
.L_5:
        /*0024*/ 	.byte	0x04, 0x12
        /*0026*/ 	.short	(.L_7 - .L_6)
	.align		4
.L_6:
        /*0028*/ 	.word	index@(triton_poi_fused_add_constant_pad_nd_convolution_16)
        /*002c*/ 	.word	0x00000000
.L_7:


//--------------------- .nv.info.triton_poi_fused_add_constant_pad_nd_convolution_16 --------------------------
	.section	.nv.info.triton_poi_fused_add_constant_pad_nd_convolution_16,"",@"SHT_CUDA_INFO"
	.sectionflags	@""
	.align	4


	//----- nvinfo : EIATTR_CUDA_API_VERSION
	.align		4
        /*0000*/ 	.byte	0x04, 0x37
        /*0002*/ 	.short	(.L_9 - .L_8)
.L_8:
        /*0004*/ 	.word	0x0000007c


	//----- nvinfo : EIATTR_KPARAM_INFO
	.align		4
.L_9:
        /*0008*/ 	.byte	0x04, 0x17
        /*000a*/ 	.short	(.L_11 - .L_10)
.L_10:
        /*000c*/ 	.word	0x00000000
        /*0010*/ 	.short	0x0004
        /*0012*/ 	.short	0x0020
        /*0014*/ 	.byte	0x00, 0xf0, 0x11, 0x00


	//----- nvinfo : EIATTR_KPARAM_INFO
	.align		4
.L_11:
        /*0018*/ 	.byte	0x04, 0x17
        /*001a*/ 	.short	(.L_13 - .L_12)
.L_12:
        /*001c*/ 	.word	0x00000000
        /*0020*/ 	.short	0x0003
        /*0022*/ 	.short	0x0018
        /*0024*/ 	.byte	0x00, 0xf4, 0x21, 0x00


	//----- nvinfo : EIATTR_KPARAM_INFO
	.align		4
.L_13:
        /*0028*/ 	.byte	0x04, 0x17
        /*002a*/ 	.short	(.L_15 - .L_14)
.L_14:
        /*002c*/ 	.word	0x00000000
        /*0030*/ 	.short	0x0002
        /*0032*/ 	.short	0x0010
        /*0034*/ 	.byte	0x00, 0xf4, 0x21, 0x00


	//----- nvinfo : EIATTR_KPARAM_INFO
	.align		4
.L_15:
        /*0038*/ 	.byte	0x04, 0x17
        /*003a*/ 	.short	(.L_17 - .L_16)
.L_16:
        /*003c*/ 	.word	0x00000000
        /*0040*/ 	.short	0x0001
        /*0042*/ 	.short	0x0008
        /*0044*/ 	.byte	0x00, 0xf4, 0x21, 0x00


	//----- nvinfo : EIATTR_KPARAM_INFO
	.align		4
.L_17:
        /*0048*/ 	.byte	0x04, 0x17
        /*004a*/ 	.short	(.L_19 - .L_18)
.L_18:
        /*004c*/ 	.word	0x00000000
        /*0050*/ 	.short	0x0000
        /*0052*/ 	.short	0x0000
        /*0054*/ 	.byte	0x00, 0xf4, 0x21, 0x00


	//----- nvinfo : EIATTR_SPARSE_MMA_MASK
	.align		4
.L_19:
        /*0058*/ 	.byte	0x03, 0x50
        /*005a*/ 	.short	0x0000


	//----- nvinfo : EIATTR_MAXREG_COUNT
	.align		4
        /*005c*/ 	.byte	0x03, 0x1b
        /*005e*/ 	.short	0x00ff


	//----- nvinfo : EIATTR_EXIT_INSTR_OFFSETS
	.align		4
        /*0060*/ 	.byte	0x04, 0x1c
        /*0062*/ 	.short	(.L_21 - .L_20)


	//   ....[0]....
.L_20:
        /*0064*/ 	.word	0x000012f0


	//   ....[1]....
        /*0068*/ 	.word	0x00001310


	//----- nvinfo : EIATTR_REQNTID
	.align		4
.L_21:
        /*006c*/ 	.byte	0x04, 0x10
        /*006e*/ 	.short	(.L_23 - .L_22)
.L_22:
        /*0070*/ 	.word	0x00000080
        /*0074*/ 	.word	0x00000001
        /*0078*/ 	.word	0x00000001


	//----- nvinfo : EIATTR_CBANK_PARAM_SIZE
	.align		4
.L_23:
        /*007c*/ 	.byte	0x03, 0x19
        /*007e*/ 	.short	0x0024


	//----- nvinfo : EIATTR_PARAM_CBANK
	.align		4
        /*0080*/ 	.byte	0x04, 0x0a
        /*0082*/ 	.short	(.L_25 - .L_24)
	.align		4
.L_24:
        /*0084*/ 	.word	index@(.nv.constant0.triton_poi_fused_add_constant_pad_nd_convolution_16)
        /*0088*/ 	.short	0x0210
        /*008a*/ 	.short	0x0024


	//----- nvinfo : EIATTR_SW_WAR
	.align		4
.L_25:
        /*008c*/ 	.byte	0x04, 0x36
        /*008e*/ 	.short	(.L_27 - .L_26)
.L_26:
        /*0090*/ 	.word	0x00000008
.L_27:


//--------------------- .nv.callgraph             --------------------------
	.section	.nv.callgraph,"",@"SHT_CUDA_CALLGRAPH"
	.align	4
	.sectionentsize	8
	.align		4
        /*0000*/ 	.word	0x00000000
	.align		4
        /*0004*/ 	.word	0xffffffff
	.align		4
        /*0008*/ 	.word	0x00000000
	.align		4
        /*000c*/ 	.word	0xfffffffe
	.align		4
        /*0010*/ 	.word	0x00000000
	.align		4
        /*0014*/ 	.word	0xfffffffd
	.align		4
        /*0018*/ 	.word	0x00000000
	.align		4
        /*001c*/ 	.word	0xfffffffc


//--------------------- .text.triton_poi_fused_add_constant_pad_nd_convolution_16 --------------------------
	.section	.text.triton_poi_fused_add_constant_pad_nd_convolution_16,"ax",@progbits
	.align	128
        .global         triton_poi_fused_add_constant_pad_nd_convolution_16
        .type           triton_poi_fused_add_constant_pad_nd_convolution_16,@function
        .size           triton_poi_fused_add_constant_pad_nd_convolution_16,(.L_x_1 - triton_poi_fused_add_constant_pad_nd_convolution_16)
        .other          triton_poi_fused_add_constant_pad_nd_convolution_16,@"STO_CUDA_ENTRY STV_DEFAULT"
triton_poi_fused_add_constant_pad_nd_convolution_16:
.text.triton_poi_fused_add_constant_pad_nd_convolution_16:
[----:B------:R-:W0:Y:S01]  /*0000*/  LDC R1, c[0x0][0x28] ;  /* 0x00000a00ff017b82 */ /* 0x000e220000000800 */
[----:B------:R-:W1:Y:S07]  /*0010*/  S2R R0, SR_TID.X ;  /* 0x0000000000007919 */ /* 0x000e6e0000002100 */
[----:B------:R-:W2:Y:S01]  /*0020*/  LDC.64 R20, c[0x0][0x210] ;  /* 0x00008400ff147b82 */ /* 0x000ea20000000a00 */
[----:B------:R-:W-:Y:S01]  /*0030*/  IMAD.MOV.U32 R17, RZ, RZ, RZ ;  /* 0x000000ffff117224 */ /* 0x000fe200078e00ff */
[----:B------:R-:W-:Y:S01]  /*0040*/  CS2R R32, SRZ ;  /* 0x0000000000207805 */ /* 0x000fe2000001ff00 */
[----:B------:R-:W3:Y:S01]  /*0050*/  S2R R3, SR_CTAID.X ;  /* 0x0000000000037919 */ /* 0x000ee20000002500 */
[----:B------:R-:W-:-:S04]  /*0060*/  ULDC.64 UR4, c[0x0][0x208] ;  /* 0x0000820000047ab9 */ /* 0x000fc80000000a00 */
[----:B------:R-:W4:Y:S08]  /*0070*/  LDC.64 R24, c[0x0][0x218] ;  /* 0x00008600ff187b82 */ /* 0x000f300000000a00 */
[----:B------:R-:W5:Y:S01]  /*0080*/  LDC.64 R22, c[0x0][0x220] ;  /* 0x00008800ff167b82 */ /* 0x000f620000000a00 */
[----:B-1----:R-:W-:-:S05]  /*0090*/  IMAD.SHL.U32 R0, R0, 0x4, RZ ;  /* 0x0000000400007824 */ /* 0x002fca00078e00ff */
[----:B------:R-:W-:-:S05]  /*00a0*/  LOP3.LUT R0, R0, 0x1fc, RZ, 0xc0, !PT ;  /* 0x000001fc00007812 */ /* 0x000fca00078ec0ff */
[----:B---3--:R-:W-:-:S04]  /*00b0*/  IMAD R12, R3, 0x400, R0 ;  /* 0x00000400030c7824 */ /* 0x008fc800078e0200 */
[----:B------:R-:W-:-:S05]  /*00c0*/  IMAD.HI R0, R12, 0x78787879, RZ ;  /* 0x787878790c007827 */ /* 0x000fca00078e02ff */
[----:B------:R-:W-:-:S04]  /*00d0*/  SHF.R.U32.HI R3, RZ, 0x1f, R0 ;  /* 0x0000001fff037819 */ /* 0x000fc80000011600 */
[----:B------:R-:W-:Y:S01]  /*00e0*/  LEA.HI.SX32 R3, R0, R3, 0x1d ;  /* 0x0000000300037211 */ /* 0x000fe200078feaff */
[----:B------:R-:W-:-:S04]  /*00f0*/  IMAD.HI R0, R12, 0x71625345, RZ ;  /* 0x716253450c007827 */ /* 0x000fc800078e02ff */
[----:B------:R-:W-:Y:S01]  /*0100*/  IMAD.HI R2, R3, 0x78787879, RZ ;  /* 0x7878787903027827 */ /* 0x000fe200078e02ff */
[----:B------:R-:W-:-:S04]  /*0110*/  SHF.R.U32.HI R5, RZ, 0x1f, R0 ;  /* 0x0000001fff057819 */ /* 0x000fc80000011600 */
[----:B------:R-:W-:Y:S02]  /*0120*/  SHF.R.U32.HI R7, RZ, 0x1f, R2 ;  /* 0x0000001fff077819 */ /* 0x000fe40000011602 */
[----:B------:R-:W-:Y:S02]  /*0130*/  LEA.HI.SX32 R5, R0, R5, 0x19 ;  /* 0x0000000500057211 */ /* 0x000fe400078fcaff */
[----:B------:R-:W-:Y:S02]  /*0140*/  LEA.HI.SX32 R2, R2, R7, 0x1d ;  /* 0x0000000702027211 */ /* 0x000fe400078feaff */
[----:B------:R-:W-:-:S03]  /*0150*/  SHF.R.S32.HI R0, RZ, 0x1f, R5 ;  /* 0x0000001fff007819 */ /* 0x000fc60000011405 */
[----:B------:R-:W-:Y:S01]  /*0160*/  IMAD R2, R2, -0x11, R3 ;  /* 0xffffffef02027824 */ /* 0x000fe200078e0203 */
[----:B------:R-:W-:Y:S01]  /*0170*/  LEA.HI R0, R0, R5, RZ, 0x8 ;  /* 0x0000000500007211 */ /* 0x000fe200078f40ff */
[----:B------:R-:W-:-:S03]  /*0180*/  IMAD R3, R3, -0x11, R12 ;  /* 0xffffffef03037824 */ /* 0x000fc600078e020c */
[----:B------:R-:W-:Y:S02]  /*0190*/  LOP3.LUT R0, R0, 0xffffff00, RZ, 0xc0, !PT ;  /* 0xffffff0000007812 */ /* 0x000fe400078ec0ff */
[C---:B------:R-:W-:Y:S01]  /*01a0*/  VIMNMX R15, R2.reuse, R3, !PT ;  /* 0x00000003020f7248 */ /* 0x040fe20007fe0100 */
[C---:B------:R-:W-:Y:S02]  /*01b0*/  IMAD R3, R5.reuse, 0x100, R3 ;  /* 0x0000010005037824 */ /* 0x040fe400078e0203 */
[----:B------:R-:W-:Y:S01]  /*01c0*/  IMAD.IADD R11, R5, 0x1, -R0 ;  /* 0x00000001050b7824 */ /* 0x000fe200078e0a00 */
[----:B------:R-:W-:Y:S01]  /*01d0*/  ISETP.GE.AND P0, PT, R15, 0x10, PT ;  /* 0x000000100f00780c */ /* 0x000fe20003f06270 */
[----:B------:R-:W-:Y:S02]  /*01e0*/  IMAD R3, R2, 0x10, R3 ;  /* 0x0000001002037824 */ /* 0x000fe400078e0203 */
[----:B-----5:R-:W-:Y:S01]  /*01f0*/  IMAD.WIDE R10, R11, 0x4, R22 ;  /* 0x000000040b0a7825 */ /* 0x020fe200078e0216 */
[----:B------:R-:W-:-:S03]  /*0200*/  ISETP.LT.AND P1, PT, R12, 0x48400, !P0 ;  /* 0x000484000c00780c */ /* 0x000fc60004721270 */
[----:B--2---:R-:W-:-:S04]  /*0210*/  IMAD.WIDE R6, R3, 0x4, R20 ;  /* 0x0000000403067825 */ /* 0x004fc800078e0214 */
[----:B----4-:R-:W-:-:S06]  /*0220*/  IMAD.WIDE R8, R3, 0x4, R24 ;  /* 0x0000000403087825 */ /* 0x010fcc00078e0218 */
[----:B------:R1:W2:Y:S04]  /*0230*/  @P1 LDG.E R17, desc[UR4][R6.64] ;  /* 0x0000000406111981 */ /* 0x0002a8000c1e1900 */
[----:B------:R-:W3:Y:S04]  /*0240*/  @P1 LDG.E R32, desc[UR4][R8.64] ;  /* 0x0000000408201981 */ /* 0x000ee8000c1e1900 */
[----:B------:R4:W5:Y:S01]  /*0250*/  @P1 LDG.E.EL R33, desc[UR4][R10.64] ;  /* 0x000000040a211981 */ /* 0x000962000c2e1900 */
[C---:B------:R-:W-:Y:S01]  /*0260*/  VIADD R0, R12.reuse, 0x1 ;  /* 0x000000010c007836 */ /* 0x040fe20000000000 */
[C---:B------:R-:W-:Y:S01]  /*0270*/  ISETP.GE.AND P0, PT, R12.reuse, 0x48400, PT ;  /* 0x000484000c00780c */ /* 0x040fe20003f06270 */
[----:B------:R-:W-:Y:S01]  /*0280*/  VIADD R2, R12, 0x2 ;  /* 0x000000020c027836 */ /* 0x000fe20000000000 */
[----:B------:R-:W-:Y:S01]  /*0290*/  CS2R R42, SRZ ;  /* 0x00000000002a7805 */ /* 0x000fe2000001ff00 */
[----:B------:R-:W-:-:S04]  /*02a0*/  IMAD.HI R34, R0, 0x71625345, RZ ;  /* 0x7162534500227827 */ /* 0x000fc800078e02ff */
[----:B------:R-:W-:Y:S01]  /*02b0*/  IMAD.HI R5, R0, 0x78787879, RZ ;  /* 0x7878787900057827 */ /* 0x000fe200078e02ff */
[----:B-1----:R-:W-:-:S03]  /*02c0*/  SHF.R.U32.HI R7, RZ, 0x1f, R34 ;  /* 0x0000001fff077819 */ /* 0x002fc60000011622 */
[----:B------:R-:W-:Y:S01]  /*02d0*/  IMAD.HI R44, R2, 0x71625345, RZ ;  /* 0x71625345022c7827 */ /* 0x000fe200078e02ff */
[----:B------:R-:W-:Y:S02]  /*02e0*/  SHF.R.U32.HI R4, RZ, 0x1f, R5 ;  /* 0x0000001fff047819 */ /* 0x000fe40000011605 */
[----:B------:R-:W-:Y:S01]  /*02f0*/  LEA.HI.SX32 R34, R34, R7, 0x19 ;  /* 0x0000000722227211 */ /* 0x000fe200078fcaff */
[----:B------:R-:W-:Y:S01]  /*0300*/  VIADD R3, R12, 0x201 ;  /* 0x000002010c037836 */ /* 0x000fe20000000000 */
[----:B----4-:R-:W-:Y:S01]  /*0310*/  SHF.R.U32.HI R11, RZ, 0x1f, R44 ;  /* 0x0000001fff0b7819 */ /* 0x010fe2000001162c */
[----:B------:R-:W-:Y:S01]  /*0320*/  IMAD.HI R13, R2, 0x78787879, RZ ;  /* 0x78787879020d7827 */ /* 0x000fe200078e02ff */
[----:B------:R-:W-:Y:S02]  /*0330*/  LEA.HI.SX32 R5, R5, R4, 0x1d ;  /* 0x0000000405057211 */ /* 0x000fe400078feaff */
[----:B------:R-:W-:Y:S01]  /*0340*/  LEA.HI.SX32 R44, R44, R11, 0x19 ;  /* 0x0000000b2c2c7211 */ /* 0x000fe200078fcaff */
[C---:B------:R-:W-:Y:S01]  /*0350*/  VIADD R7, R12.reuse, 0x202 ;  /* 0x000002020c077836 */ /* 0x040fe20000000000 */
[----:B------:R-:W-:Y:S01]  /*0360*/  SHF.R.U32.HI R4, RZ, 0x1f, R13 ;  /* 0x0000001fff047819 */ /* 0x000fe2000001160d */
[----:B------:R-:W-:-:S02]  /*0370*/  VIADD R6, R12, 0x200 ;  /* 0x000002000c067836 */ /* 0x000fc40000000000 */
[----:B------:R-:W-:Y:S01]  /*0380*/  IMAD.HI R8, R3, 0x78787879, RZ ;  /* 0x7878787903087827 */ /* 0x000fe200078e02ff */
[----:B------:R-:W-:-:S03]  /*0390*/  LEA.HI.SX32 R9, R13, R4, 0x1d ;  /* 0x000000040d097211 */ /* 0x000fc600078feaff */
[----:B------:R-:W-:Y:S01]  /*03a0*/  IMAD.HI R10, R7, 0x78787879, RZ ;  /* 0x78787879070a7827 */ /* 0x000fe200078e02ff */
[----:B------:R-:W-:-:S03]  /*03b0*/  SHF.R.U32.HI R11, RZ, 0x1f, R8 ;  /* 0x0000001fff0b7819 */ /* 0x000fc60000011608 */
[----:B------:R-:W-:Y:S01]  /*03c0*/  IMAD.HI R35, R6, 0x78787879, RZ ;  /* 0x7878787906237827 */ /* 0x000fe200078e02ff */
[----:B------:R-:W-:Y:S02]  /*03d0*/  SHF.R.U32.HI R13, RZ, 0x1f, R10 ;  /* 0x0000001fff0d7819 */ /* 0x000fe4000001160a */
[----:B------:R-:W-:Y:S01]  /*03e0*/  LEA.HI.SX32 R8, R8, R11, 0x1d ;  /* 0x0000000b08087211 */ /* 0x000fe200078feaff */
[----:B------:R-:W-:Y:S01]  /*03f0*/  IMAD.HI R14, R3, 0x71625345, RZ ;  /* 0x71625345030e7827 */ /* 0x000fe200078e02ff */
[----:B------:R-:W-:Y:S02]  /*0400*/  SHF.R.U32.HI R4, RZ, 0x1f, R35 ;  /* 0x0000001fff047819 */ /* 0x000fe40000011623 */
[----:B------:R-:W-:Y:S01]  /*0410*/  LEA.HI.SX32 R10, R10, R13, 0x1d ;  /* 0x0000000d0a0a7211 */ /* 0x000fe200078feaff */
[----:B------:R-:W-:Y:S01]  /*0420*/  IMAD.HI R16, R7, 0x71625345, RZ ;  /* 0x7162534507107827 */ /* 0x000fe200078e02ff */
[----:B------:R-:W-:Y:S02]  /*0430*/  SHF.R.U32.HI R19, RZ, 0x1f, R14 ;  /* 0x0000001fff137819 */ /* 0x000fe4000001160e */
[----:B------:R-:W-:Y:S01]  /*0440*/  LEA.HI.SX32 R35, R35, R4, 0x1d ;  /* 0x0000000423237211 */ /* 0x000fe200078feaff */
[----:B------:R-:W-:Y:S01]  /*0450*/  IMAD.HI R11, R5, 0x78787879, RZ ;  /* 0x78787879050b7827 */ /* 0x000fe200078e02ff */
[----:B------:R-:W-:-:S02]  /*0460*/  SHF.R.U32.HI R13, RZ, 0x1f, R16 ;  /* 0x0000001fff0d7819 */ /* 0x000fc40000011610 */
        /* <DEDUP_REMOVED lines=8> */
[----:B------:R-:W-:-:S02]  /*04f0*/  LEA.HI.SX32 R18, R18, R19, 0x1d ;  /* 0x0000001312127211 */ /* 0x000fc400078feaff */
[----:B------:R-:W-:Y:S01]  /*0500*/  SHF.R.U32.HI R4, RZ, 0x1f, R27 ;  /* 0x0000001fff047819 */ /* 0x000fe2000001161b */
[----:B------:R-:W-:Y:S01]  /*0510*/  IMAD.HI R26, R35, 0x78787879, RZ ;  /* 0x78787879231a7827 */ /* 0x000fe200078e02ff */
[----:B------:R-:W-:Y:S02]  /*0520*/  SHF.R.U32.HI R19, RZ, 0x1f, R28 ;  /* 0x0000001fff137819 */ /* 0x000fe4000001161c */
[----:B------:R-:W-:Y:S01]  /*0530*/  LEA.HI.SX32 R27, R27, R4, 0x1d ;  /* 0x000000041b1b7211 */ /* 0x000fe200078feaff */
[----:B------:R-:W-:Y:S01]  /*0540*/  IMAD R3, R8, -0x11, R3 ;  /* 0xffffffef08037824 */ /* 0x000fe200078e0203 */
[----:B------:R-:W-:Y:S01]  /*0550*/  SHF.R.U32.HI R11, RZ, 0x1f, R26 ;  /* 0x0000001fff0b7819 */ /* 0x000fe2000001161a */
[----:B------:R-:W-:Y:S01]  /*0560*/  IMAD R16, R16, -0x11, R5 ;  /* 0xffffffef10107824 */ /* 0x000fe200078e0205 */
[----:B------:R-:W-:Y:S01]  /*0570*/  LEA.HI.SX32 R19, R28, R19, 0x1d ;  /* 0x000000131c137211 */ /* 0x000fe200078feaff */
[----:B------:R-:W-:Y:S01]  /*0580*/  IMAD R18, R18, -0x11, R9 ;  /* 0xffffffef12127824 */ /* 0x000fe200078e0209 */
[----:B------:R-:W-:Y:S01]  /*0590*/  LEA.HI.SX32 R4, R26, R11, 0x1d ;  /* 0x0000000b1a047211 */ /* 0x000fe200078feaff */
[----:B------:R-:W-:-:S02]  /*05a0*/  IMAD R11, R5, -0x11, R0 ;  /* 0xffffffef050b7824 */ /* 0x000fc400078e0200 */
[----:B------:R-:W-:Y:S02]  /*05b0*/  IMAD R5, R9, -0x11, R2 ;  /* 0xffffffef09057824 */ /* 0x000fe400078e0202 */
[----:B------:R-:W-:Y:S01]  /*05c0*/  IMAD R27, R27, -0x11, R8 ;  /* 0xffffffef1b1b7824 */ /* 0x000fe200078e0208 */
[----:B------:R-:W-:Y:S01]  /*05d0*/  VIMNMX R2, R16, R11, !PT ;  /* 0x0000000b10027248 */ /* 0x000fe20007fe0100 */
[----:B------:R-:W-:Y:S02]  /*05e0*/  IMAD R7, R10, -0x11, R7 ;  /* 0xffffffef0a077824 */ /* 0x000fe400078e0207 */
[----:B------:R-:W-:Y:S01]  /*05f0*/  IMAD R9, R34, 0x100, R11 ;  /* 0x0000010022097824 */ /* 0x000fe200078e020b */
[----:B------:R-:W-:Y:S01]  /*0600*/  VIMNMX R8, R27, R3, !PT ;  /* 0x000000031b087248 */ /* 0x000fe20007fe0100 */
[----:B------:R-:W-:Y:S01]  /*0610*/  IMAD R0, R19, -0x11, R10 ;  /* 0xffffffef13007824 */ /* 0x000fe200078e020a */
[----:B------:R-:W-:Y:S01]  /*0620*/  ISETP.LT.AND P4, PT, R2, 0x10, !P0 ;  /* 0x000000100200780c */ /* 0x000fe20004781270 */
[----:B------:R-:W-:Y:S01]  /*0630*/  IMAD R10, R14, 0x100, R3 ;  /* 0x000001000e0a7824 */ /* 0x000fe200078e0203 */
[----:B------:R-:W-:Y:S01]  /*0640*/  ISETP.GE.AND P2, PT, R8, 0x10, PT ;  /* 0x000000100800780c */ /* 0x000fe20003f46270 */
[----:B------:R-:W-:-:S02]  /*0650*/  IMAD R19, R16, 0x10, R9 ;  /* 0x0000001010137824 */ /* 0x000fc400078e0209 */
[----:B------:R-:W-:Y:S01]  /*0660*/  IMAD R9, R27, 0x10, R10 ;  /* 0x000000101b097824 */ /* 0x000fe200078e020a */
[----:B------:R-:W-:Y:S01]  /*0670*/  ISETP.LT.AND P2, PT, R6, 0x48400, !P2 ;  /* 0x000484000600780c */ /* 0x000fe20005741270 */
[----:B------:R-:W-:Y:S01]  /*0680*/  IMAD R27, R13, 0x100, R7 ;  /* 0x000001000d1b7824 */ /* 0x000fe200078e0207 */
[----:B------:R-:W-:Y:S01]  /*0690*/  VIMNMX R7, R0, R7, !PT ;  /* 0x0000000700077248 */ /* 0x000fe20007fe0100 */
[----:B------:R-:W-:Y:S01]  /*06a0*/  IMAD R41, R44, 0x100, R5 ;  /* 0x000001002c297824 */ /* 0x000fe200078e0205 */
[----:B------:R-:W-:Y:S01]  /*06b0*/  VIMNMX R5, R18, R5, !PT ;  /* 0x0000000512057248 */ /* 0x000fe20007fe0100 */
[----:B------:R-:W-:Y:S01]  /*06c0*/  IMAD.HI R37, R6, 0x71625345, RZ ;  /* 0x7162534506257827 */ /* 0x000fe200078e02ff */
[----:B------:R-:W-:Y:S02]  /*06d0*/  ISETP.GE.AND P3, PT, R7, 0x10, PT ;  /* 0x000000100700780c */ /* 0x000fe40003f66270 */
[----:B------:R-:W-:Y:S01]  /*06e0*/  ISETP.LT.AND P5, PT, R5, 0x10, !P0 ;  /* 0x000000100500780c */ /* 0x000fe200047a1270 */
[----:B------:R-:W-:-:S02]  /*06f0*/  IMAD R26, R35, -0x11, R6 ;  /* 0xffffffef231a7824 */ /* 0x000fc400078e0206 */
[----:B------:R-:W-:-:S04]  /*0700*/  IMAD.WIDE R10, R19, 0x4, R20 ;  /* 0x00000004130a7825 */ /* 0x000fc800078e0214 */
[----:B------:R-:W-:Y:S02]  /*0710*/  IMAD R35, R4, -0x11, R35 ;  /* 0xffffffef04237824 */ /* 0x000fe400078e0223 */
[----:B------:R-:W-:Y:S01]  /*0720*/  IMAD R27, R0, 0x10, R27 ;  /* 0x00000010001b7824 */ /* 0x000fe200078e021b */
[----:B------:R-:W-:Y:S01]  /*0730*/  SHF.R.U32.HI R16, RZ, 0x1f, R37 ;  /* 0x0000001fff107819 */ /* 0x000fe20000011625 */
[----:B------:R-:W-:Y:S01]  /*0740*/  IMAD R41, R18, 0x10, R41 ;  /* 0x0000001012297824 */ /* 0x000fe200078e0229 */
[----:B------:R1:W4:Y:S01]  /*0750*/  @P4 LDG.E R43, desc[UR4][R10.64] ;  /* 0x000000040a2b4981 */ /* 0x000322000c1e1900 */
[----:B------:R-:W-:Y:S01]  /*0760*/  IMAD.MOV.U32 R3, RZ, RZ, RZ ;  /* 0x000000ffff037224 */ /* 0x000fe200078e00ff */
[----:B------:R-:W-:Y:S02]  /*0770*/  VIMNMX R4, R35, R26, !PT ;  /* 0x0000001a23047248 */ /* 0x000fe40007fe0100 */
[----:B------:R-:W-:Y:S01]  /*0780*/  CS2R R38, SRZ ;  /* 0x0000000000267805 */ /* 0x000fe2000001ff00 */
[----:B------:R-:W-:Y:S01]  /*0790*/  IMAD.WIDE R30, R41, 0x4, R20 ;  /* 0x00000004291e7825 */ /* 0x000fe200078e0214 */
[----:B------:R-:W-:-:S03]  /*07a0*/  LEA.HI.SX32 R37, R37, R16, 0x19 ;  /* 0x0000001025257211 */ /* 0x000fc600078fcaff */
[----:B------:R-:W-:Y:S01]  /*07b0*/  IMAD.MOV.U32 R40, RZ, RZ, RZ ;  /* 0x000000ffff287224 */ /* 0x000fe200078e00ff */
[----:B------:R1:W4:Y:S02]  /*07c0*/  @P5 LDG.E R39, desc[UR4][R30.64] ;  /* 0x000000041e275981 */ /* 0x000324000c1e1900 */
[----:B-1----:R-:W-:-:S04]  /*07d0*/  IMAD.WIDE R10, R27, 0x4, R20 ;  /* 0x000000041b0a7825 */ /* 0x002fc800078e0214 */
[----:B------:R-:W-:Y:S02]  /*07e0*/  IMAD R16, R37, 0x100, R26 ;  /* 0x0000010025107824 */ /* 0x000fe400078e021a */
[----:B------:R-:W-:Y:S02]  /*07f0*/  IMAD.MOV.U32 R0, RZ, RZ, RZ ;  /* 0x000000ffff007224 */ /* 0x000fe400078e00ff */
[----:B------:R-:W-:Y:S02]  /*0800*/  IMAD.MOV.U32 R45, RZ, RZ, RZ ;  /* 0x000000ffff2d7224 */ /* 0x000fe400078e00ff */
[----:B------:R-:W-:-:S04]  /*0810*/  IMAD.WIDE R30, R41, 0x4, R24 ;  /* 0x00000004291e7825 */ /* 0x000fc800078e0218 */
[----:B------:R-:W-:Y:S01]  /*0820*/  IMAD.WIDE R28, R9, 0x4, R20 ;  /* 0x00000004091c7825 */ /* 0x000fe200078e0214 */
[----:B------:R1:W4:Y:S03]  /*0830*/  @P5 LDG.E R40, desc[UR4][R30.64] ;  /* 0x000000041e285981 */ /* 0x000326000c1e1900 */
[----:B------:R-:W-:Y:S01]  /*0840*/  IMAD.WIDE R18, R19, 0x4, R24 ;  /* 0x0000000413127825 */ /* 0x000fe200078e0218 */
[----:B------:R1:W4:Y:S03]  /*0850*/  @P2 LDG.E R0, desc[UR4][R28.64] ;  /* 0x000000041c002981 */ /* 0x000326000c1e1900 */
[----:B------:R-:W-:Y:S01]  /*0860*/  IMAD R35, R35, 0x10, R16 ;  /* 0x0000001023237824 */ /* 0x000fe200078e0210 */
[----:B------:R1:W4:Y:S01]  /*0870*/  @P4 LDG.E R45, desc[UR4][R18.64] ;  /* 0x00000004122d4981 */ /* 0x000322000c1e1900 */
[----:B------:R-:W-:Y:S01]  /*0880*/  IMAD.MOV.U32 R16, RZ, RZ, RZ ;  /* 0x000000ffff107224 */ /* 0x000fe200078e00ff */
[----:B-1----:R-:W-:Y:S01]  /*0890*/  SHF.R.S32.HI R31, RZ, 0x1f, R44 ;  /* 0x0000001fff1f7819 */ /* 0x002fe2000001142c */
[----:B------:R-:W-:-:S04]  /*08a0*/  IMAD.WIDE R26, R27, 0x4, R24 ;  /* 0x000000041b1a7825 */ /* 0x000fc800078e0218 */
[----:B0-----:R-:W-:Y:S01]  /*08b0*/  IMAD.WIDE R28, R9, 0x4, R24 ;  /* 0x00000004091c7825 */ /* 0x001fe200078e0218 */
[----:B------:R-:W-:-:S03]  /*08c0*/  LEA.HI R30, R31, R44, RZ, 0x8 ;  /* 0x0000002c1f1e7211 */ /* 0x000fc600078f40ff */
[----:B------:R-:W-:-:S04]  /*08d0*/  IMAD.WIDE R18, R35, 0x4, R20 ;  /* 0x0000000423127825 */ /* 0x000fc800078e0214 */
[----:B------:R-:W-:Y:S01]  /*08e0*/  IMAD.MOV.U32 R9, RZ, RZ, RZ ;  /* 0x000000ffff097224 */ /* 0x000fe200078e00ff */
[----:B------:R-:W-:-:S05]  /*08f0*/  LOP3.LUT R41, R30, 0xffffff00, RZ, 0xc0, !PT ;  /* 0xffffff001e297812 */ /* 0x000fca00078ec0ff */
[----:B------:R-:W-:Y:S02]  /*0900*/  IMAD.IADD R44, R44, 0x1, -R41 ;  /* 0x000000012c2c7824 */ /* 0x000fe400078e0a29 */
[----:B------:R-:W-:Y:S01]  /*0910*/  IMAD.MOV.U32 R36, RZ, RZ, RZ ;  /* 0x000000ffff247224 */ /* 0x000fe200078e00ff */
[----:B--2---:R-:W-:Y:S02]  /*0920*/  SEL R17, R17, RZ, P1 ;  /* 0x000000ff11117207 */ /* 0x004fe40000800000 */
[----:B---3--:R-:W-:Y:S02]  /*0930*/  SEL R32, R32, RZ, P1 ;  /* 0x000000ff20207207 */ /* 0x008fe40000800000 */
[----:B-----5:R-:W-:Y:S02]  /*0940*/  SEL R33, R33, RZ, P1 ;  /* 0x000000ff21217207 */ /* 0x020fe40000800000 */
[----:B------:R-:W-:Y:S02]  /*0950*/  ISETP.LT.AND P1, PT, R6, 0x48400, !P3 ;  /* 0x000484000600780c */ /* 0x000fe40005f21270 */
[----:B------:R-:W-:-:S04]  /*0960*/  ISETP.GE.AND P3, PT, R4, 0x10, PT ;  /* 0x000000100400780c */ /* 0x000fc80003f66270 */
[----:B------:R-:W-:-:S07]  /*0970*/  ISETP.LT.AND P3, PT, R6, 0x48400, !P3 ;  /* 0x000484000600780c */ /* 0x000fce0005f61270 */
[----:B------:R0:W2:Y:S04]  /*0980*/  @P1 LDG.E R3, desc[UR4][R10.64] ;  /* 0x000000040a031981 */ /* 0x0000a8000c1e1900 */
[----:B------:R-:W3:Y:S04]  /*0990*/  @P1 LDG.E R9, desc[UR4][R26.64] ;  /* 0x000000041a091981 */ /* 0x000ee8000c1e1900 */
[----:B------:R1:W5:Y:S01]  /*09a0*/  @P3 LDG.E R16, desc[UR4][R18.64] ;  /* 0x0000000412103981 */ /* 0x000362000c1e1900 */
[----:B0-----:R-:W-:-:S04]  /*09b0*/  SHF.R.S32.HI R11, RZ, 0x1f, R34 ;  /* 0x0000001fff0b7819 */ /* 0x001fc80000011422 */
[----:B------:R-:W-:-:S04]  /*09c0*/  LEA.HI R11, R11, R34, RZ, 0x8 ;  /* 0x000000220b0b7211 */ /* 0x000fc800078f40ff */
[----:B------:R-:W-:Y:S01]  /*09d0*/  LOP3.LUT R11, R11, 0xffffff00, RZ, 0xc0, !PT ;  /* 0xffffff000b0b7812 */ /* 0x000fe200078ec0ff */
[----:B------:R-:W-:Y:S02]  /*09e0*/  IMAD.MOV.U32 R10, RZ, RZ, RZ ;  /* 0x000000ffff0a7224 */ /* 0x000fe400078e00ff */
[----:B-1----:R-:W-:-:S04]  /*09f0*/  IMAD.WIDE R18, R35, 0x4, R24 ;  /* 0x0000000423127825 */ /* 0x002fc800078e0218 */
[----:B------:R-:W-:Y:S01]  /*0a00*/  IMAD.IADD R31, R34, 0x1, -R11 ;  /* 0x00000001221f7824 */ /* 0x000fe200078e0a0b */
[----:B------:R0:W2:Y:S01]  /*0a10*/  @P2 LDG.E R10, desc[UR4][R28.64] ;  /* 0x000000041c0a2981 */ /* 0x0000a2000c1e1900 */
[----:B------:R-:W-:Y:S02]  /*0a20*/  IMAD.MOV.U32 R11, RZ, RZ, RZ ;  /* 0x000000ffff0b7224 */ /* 0x000fe400078e00ff */
[----:B------:R-:W-:-:S04]  /*0a30*/  VIADD R26, R12, 0x3 ;  /* 0x000000030c1a7836 */ /* 0x000fc80000000000 */
[----:B------:R1:W2:Y:S01]  /*0a40*/  @P3 LDG.E R11, desc[UR4][R18.64] ;  /* 0x00000004120b3981 */ /* 0x0002a2000c1e1900 */
[----:B0-----:R-:W-:Y:S01]  /*0a50*/  SHF.R.S32.HI R28, RZ, 0x1f, R37 ;  /* 0x0000001fff1c7819 */ /* 0x001fe20000011425 */
[----:B------:R-:W-:Y:S01]  /*0a60*/  IMAD.HI R27, R26, 0x71625345, RZ ;  /* 0x716253451a1b7827 */ /* 0x000fe200078e02ff */
[----:B------:R-:W-:-:S03]  /*0a70*/  SHF.R.S32.HI R29, RZ, 0x1f, R14 ;  /* 0x0000001fff1d7819 */ /* 0x000fc6000001140e */
[----:B-1----:R-:W-:Y:S01]  /*0a80*/  IMAD.HI R18, R26, 0x78787879, RZ ;  /* 0x787878791a127827 */ /* 0x002fe200078e02ff */
[----:B------:R-:W-:-:S04]  /*0a90*/  LEA.HI R28, R28, R37, RZ, 0x8 ;  /* 0x000000251c1c7211 */ /* 0x000fc800078f40ff */
[----:B------:R-:W-:Y:S02]  /*0aa0*/  SHF.R.U32.HI R19, RZ, 0x1f, R18 ;  /* 0x0000001fff137819 */ /* 0x000fe40000011612 */
[----:B------:R-:W-:Y:S02]  /*0ab0*/  LOP3.LUT R28, R28, 0xffffff00, RZ, 0xc0, !PT ;  /* 0xffffff001c1c7812 */ /* 0x000fe400078ec0ff */
[----:B------:R-:W-:Y:S02]  /*0ac0*/  LEA.HI R29, R29, R14, RZ, 0x8 ;  /* 0x0000000e1d1d7211 */ /* 0x000fe400078f40ff */
[----:B------:R-:W-:Y:S02]  /*0ad0*/  LEA.HI.SX32 R19, R18, R19, 0x1d ;  /* 0x0000001312137211 */ /* 0x000fe400078feaff */
[----:B------:R-:W-:Y:S01]  /*0ae0*/  SHF.R.U32.HI R18, RZ, 0x1f, R27 ;  /* 0x0000001fff127819 */ /* 0x000fe2000001161b */
[----:B------:R-:W-:Y:S01]  /*0af0*/  IMAD.IADD R37, R37, 0x1, -R28 ;  /* 0x0000000125257824 */ /* 0x000fe200078e0a1c */
[----:B------:R-:W-:Y:S01]  /*0b00*/  LOP3.LUT R29, R29, 0xffffff00, RZ, 0xc0, !PT ;  /* 0xffffff001d1d7812 */ /* 0x000fe200078ec0ff */
[----:B------:R-:W-:Y:S01]  /*0b10*/  IMAD.HI R28, R19, 0x78787879, RZ ;  /* 0x78787879131c7827 */ /* 0x000fe200078e02ff */
[----:B------:R-:W-:-:S03]  /*0b20*/  LEA.HI.SX32 R18, R27, R18, 0x19 ;  /* 0x000000121b127211 */ /* 0x000fc600078fcaff */
[----:B------:R-:W-:Y:S01]  /*0b30*/  IMAD.IADD R14, R14, 0x1, -R29 ;  /* 0x000000010e0e7824 */ /* 0x000fe200078e0a1d */
[----:B------:R-:W-:Y:S02]  /*0b40*/  SHF.R.S32.HI R27, RZ, 0x1f, R18 ;  /* 0x0000001fff1b7819 */ /* 0x000fe40000011412 */
[----:B------:R-:W-:Y:S02]  /*0b50*/  SHF.R.U32.HI R29, RZ, 0x1f, R28 ;  /* 0x0000001fff1d7819 */ /* 0x000fe4000001161c */
[----:B------:R-:W-:Y:S02]  /*0b60*/  LEA.HI R27, R27, R18, RZ, 0x8 ;  /* 0x000000121b1b7211 */ /* 0x000fe400078f40ff */
[----:B------:R-:W-:Y:S01]  /*0b70*/  LEA.HI.SX32 R28, R28, R29, 0x1d ;  /* 0x0000001d1c1c7211 */ /* 0x000fe200078feaff */
[----:B------:R-:W-:Y:S01]  /*0b80*/  IMAD R29, R19, -0x11, R26 ;  /* 0xffffffef131d7824 */ /* 0x000fe200078e021a */
[----:B------:R-:W-:-:S03]  /*0b90*/  LOP3.LUT R27, R27, 0xffffff00, RZ, 0xc0, !PT ;  /* 0xffffff001b1b7812 */ /* 0x000fc600078ec0ff */
[----:B------:R-:W-:Y:S02]  /*0ba0*/  IMAD R28, R28, -0x11, R19 ;  /* 0xffffffef1c1c7824 */ /* 0x000fe400078e0213 */
[----:B------:R-:W-:Y:S02]  /*0bb0*/  VIADD R19, R12, 0x203 ;  /* 0x000002030c137836 */ /* 0x000fe40000000000 */
[C---:B------:R-:W-:Y:S02]  /*0bc0*/  IMAD.IADD R41, R18.reuse, 0x1, -R27 ;  /* 0x0000000112297824 */ /* 0x040fe400078e0a1b */
[----:B------:R-:W-:Y:S02]  /*0bd0*/  IMAD R27, R18, 0x100, R29 ;  /* 0x00000100121b7824 */ /* 0x000fe400078e021d */
[----:B------:R-:W-:Y:S01]  /*0be0*/  IMAD.HI R26, R19, 0x78787879, RZ ;  /* 0x78787879131a7827 */ /* 0x000fe200078e02ff */
[----:B------:R-:W-:-:S03]  /*0bf0*/  VIMNMX R18, R28, R29, !PT ;  /* 0x0000001d1c127248 */ /* 0x000fc60007fe0100 */
[----:B------:R-:W-:Y:S01]  /*0c00*/  IMAD R29, R28, 0x10, R27 ;  /* 0x000000101c1d7824 */ /* 0x000fe200078e021b */
[----:B------:R-:W-:-:S04]  /*0c10*/  SHF.R.U32.HI R27, RZ, 0x1f, R26 ;  /* 0x0000001fff1b7819 */ /* 0x000fc8000001161a */
[----:B------:R-:W-:-:S05]  /*0c20*/  LEA.HI.SX32 R26, R26, R27, 0x1d ;  /* 0x0000001b1a1a7211 */ /* 0x000fca00078feaff */
[----:B------:R-:W-:-:S04]  /*0c30*/  IMAD.HI R27, R26, 0x78787879, RZ ;  /* 0x787878791a1b7827 */ /* 0x000fc800078e02ff */
[----:B------:R-:W-:Y:S01]  /*0c40*/  FADD R32, R32, R33 ;  /* 0x0000002120207221 */ /* 0x000fe20000000000 */
[----:B------:R-:W-:-:S04]  /*0c50*/  SHF.R.U32.HI R28, RZ, 0x1f, R27 ;  /* 0x0000001fff1c7819 */ /* 0x000fc8000001161b */
[----:B------:R-:W-:Y:S01]  /*0c60*/  LEA.HI.SX32 R33, R27, R28, 0x1d ;  /* 0x0000001c1b217211 */ /* 0x000fe200078feaff */
[----:B------:R-:W-:-:S04]  /*0c70*/  IMAD.HI R27, R19, 0x71625345, RZ ;  /* 0x71625345131b7827 */ /* 0x000fc800078e02ff */
[----:B------:R-:W-:Y:S02]  /*0c80*/  IMAD R34, R26, -0x11, R19 ;  /* 0xffffffef1a227824 */ /* 0x000fe400078e0213 */
[----:B------:R-:W-:Y:S01]  /*0c90*/  IMAD R19, R33, -0x11, R26 ;  /* 0xffffffef21137824 */ /* 0x000fe200078e021a */
[----:B------:R-:W-:-:S04]  /*0ca0*/  SHF.R.U32.HI R26, RZ, 0x1f, R27 ;  /* 0x0000001fff1a7819 */ /* 0x000fc8000001161b */
[----:B------:R-:W-:-:S04]  /*0cb0*/  LEA.HI.SX32 R27, R27, R26, 0x19 ;  /* 0x0000001a1b1b7211 */ /* 0x000fc800078fcaff */
[----:B------:R-:W-:-:S04]  /*0cc0*/  SHF.R.S32.HI R26, RZ, 0x1f, R27 ;  /* 0x0000001fff1a7819 */ /* 0x000fc8000001141b */
[----:B------:R-:W-:Y:S02]  /*0cd0*/  LEA.HI R26, R26, R27, RZ, 0x8 ;  /* 0x0000001b1a1a7211 */ /* 0x000fe400078f40ff */
[----:B------:R-:W-:Y:S02]  /*0ce0*/  ISETP.LT.AND P6, PT, R18, 0x10, !P0 ;  /* 0x000000101200780c */ /* 0x000fe400047c1270 */
[----:B------:R-:W-:Y:S02]  /*0cf0*/  LOP3.LUT R26, R26, 0xffffff00, RZ, 0xc0, !PT ;  /* 0xffffff001a1a7812 */ /* 0x000fe400078ec0ff */
[----:B------:R-:W-:Y:S01]  /*0d00*/  VIMNMX R33, R19, R34, !PT ;  /* 0x0000002213217248 */ /* 0x000fe20007fe0100 */
[C---:B------:R-:W-:Y:S02]  /*0d10*/  IMAD R34, R27.reuse, 0x100, R34 ;  /* 0x000001001b227824 */ /* 0x040fe400078e0222 */
[----:B------:R-:W-:Y:S02]  /*0d20*/  IMAD.IADD R35, R27, 0x1, -R26 ;  /* 0x000000011b237824 */ /* 0x000fe400078e0a1a */
[----:B------:R-:W-:-:S04]  /*0d30*/  IMAD.WIDE R26, R29, 0x4, R20 ;  /* 0x000000041d1a7825 */ /* 0x000fc800078e0214 */
[----:B------:R-:W-:Y:S01]  /*0d40*/  IMAD.WIDE R28, R29, 0x4, R24 ;  /* 0x000000041d1c7825 */ /* 0x000fe200078e0218 */
[----:B------:R0:W2:Y:S04]  /*0d50*/  @P6 LDG.E R36, desc[UR4][R26.64] ;  /* 0x000000041a246981 */ /* 0x0000a8000c1e1900 */
[----:B------:R1:W2:Y:S01]  /*0d60*/  @P6 LDG.E R38, desc[UR4][R28.64] ;  /* 0x000000041c266981 */ /* 0x0002a2000c1e1900 */
[----:B0-----:R-:W-:-:S04]  /*0d70*/  IMAD.WIDE R26, R44, 0x4, R22 ;  /* 0x000000042c1a7825 */ /* 0x001fc800078e0216 */
[----:B-1----:R-:W-:-:S06]  /*0d80*/  IMAD.MOV.U32 R28, RZ, RZ, RZ ;  /* 0x000000ffff1c7224 */ /* 0x002fcc00078e00ff */
[----:B------:R0:W2:Y:S01]  /*0d90*/  @P5 LDG.E.EL R28, desc[UR4][R26.64] ;  /* 0x000000041a1c5981 */ /* 0x0000a2000c2e1900 */
[----:B------:R-:W-:-:S04]  /*0da0*/  SHF.R.S32.HI R30, RZ, 0x1f, R13 ;  /* 0x0000001fff1e7819 */ /* 0x000fc8000001140d */
[----:B------:R-:W-:-:S04]  /*0db0*/  LEA.HI R30, R30, R13, RZ, 0x8 ;  /* 0x0000000d1e1e7211 */ /* 0x000fc800078f40ff */
[----:B------:R-:W-:Y:S01]  /*0dc0*/  LOP3.LUT R30, R30, 0xffffff00, RZ, 0xc0, !PT ;  /* 0xffffff001e1e7812 */ /* 0x000fe200078ec0ff */
[----:B0-----:R-:W-:-:S04]  /*0dd0*/  IMAD.WIDE R26, R37, 0x4, R22 ;  /* 0x00000004251a7825 */ /* 0x001fc800078e0216 */
[----:B------:R-:W-:Y:S02]  /*0de0*/  IMAD.IADD R13, R13, 0x1, -R30 ;  /* 0x000000010d0d7824 */ /* 0x000fe400078e0a1e */
[----:B------:R-:W-:-:S04]  /*0df0*/  IMAD.WIDE R30, R31, 0x4, R22 ;  /* 0x000000041f1e7825 */ /* 0x000fc800078e0216 */
[----:B------:R-:W-:Y:S01]  /*0e00*/  IMAD R19, R19, 0x10, R34 ;  /* 0x0000001013137824 */ /* 0x000fe200078e0222 */
[----:B------:R-:W3:Y:S01]  /*0e10*/  @P4 LDG.E.EL R42, desc[UR4][R30.64] ;  /* 0x000000041e2a4981 */ /* 0x000ee2000c2e1900 */
[----:B------:R-:W-:Y:S01]  /*0e20*/  IMAD.MOV.U32 R34, RZ, RZ, RZ ;  /* 0x000000ffff227224 */ /* 0x000fe200078e00ff */
[----:B--2---:R-:W-:Y:S01]  /*0e30*/  SEL R44, R28, RZ, P5 ;  /* 0x000000ff1c2c7207 */ /* 0x004fe20002800000 */
[----:B------:R-:W-:-:S04]  /*0e40*/  IMAD.WIDE R28, R41, 0x4, R22 ;  /* 0x00000004291c7825 */ /* 0x000fc800078e0216 */
[----:B------:R-:W-:-:S06]  /*0e50*/  IMAD.MOV.U32 R41, RZ, RZ, RZ ;  /* 0x000000ffff297224 */ /* 0x000fcc00078e00ff */
[----:B------:R0:W2:Y:S02]  /*0e60*/  @P3 LDG.E.EL R41, desc[UR4][R26.64] ;  /* 0x000000041a293981 */ /* 0x0000a4000c2e1900 */
[----:B0-----:R-:W-:-:S05]  /*0e70*/  IMAD.WIDE R26, R13, 0x4, R22 ;  /* 0x000000040d1a7825 */ /* 0x001fca00078e0216 */
[----:B------:R-:W5:Y:S01]  /*0e80*/  @P1 LDG.E.EL R34, desc[UR4][R26.64] ;  /* 0x000000041a221981 */ /* 0x000f62000c2e1900 */
[----:B------:R-:W-:Y:S01]  /*0e90*/  IMAD.MOV.U32 R31, RZ, RZ, RZ ;  /* 0x000000ffff1f7224 */ /* 0x000fe200078e00ff */
[----:B----4-:R-:W-:Y:S02]  /*0ea0*/  SEL R43, R43, RZ, P4 ;  /* 0x000000ff2b2b7207 */ /* 0x010fe40002000000 */
[----:B------:R-:W-:Y:S02]  /*0eb0*/  SEL R45, R45, RZ, P4 ;  /* 0x000000ff2d2d7207 */ /* 0x000fe40002000000 */
[----:B---3--:R-:W-:Y:S01]  /*0ec0*/  SEL R42, R42, RZ, P4 ;  /* 0x000000ff2a2a7207 */ /* 0x008fe20002000000 */
[----:B------:R0:W3:Y:S01]  /*0ed0*/  @P6 LDG.E.EL R31, desc[UR4][R28.64] ;  /* 0x000000041c1f6981 */ /* 0x0000e2000c2e1900 */
[----:B------:R-:W-:Y:S02]  /*0ee0*/  ISETP.GE.AND P4, PT, R33, 0x10, PT ;  /* 0x000000102100780c */ /* 0x000fe40003f86270 */
[----:B------:R-:W-:-:S02]  /*0ef0*/  SEL R30, R11, RZ, P3 ;  /* 0x000000ff0b1e7207 */ /* 0x000fc40001800000 */
[----:B------:R-:W-:Y:S01]  /*0f00*/  SEL R13, R3, RZ, P1 ;  /* 0x000000ff030d7207 */ /* 0x000fe20000800000 */
[----:B0-----:R-:W-:Y:S01]  /*0f10*/  IMAD.WIDE R28, R14, 0x4, R22 ;  /* 0x000000040e1c7825 */ /* 0x001fe200078e0216 */
[----:B------:R-:W-:-:S03]  /*0f20*/  SEL R14, R9, RZ, P1 ;  /* 0x000000ff090e7207 */ /* 0x000fc60000800000 */
[----:B------:R-:W-:Y:S02]  /*0f30*/  IMAD.MOV.U32 R3, RZ, RZ, RZ ;  /* 0x000000ffff037224 */ /* 0x000fe400078e00ff */
[----:B------:R-:W-:Y:S02]  /*0f40*/  IMAD.MOV.U32 R27, RZ, RZ, RZ ;  /* 0x000000ffff1b7224 */ /* 0x000fe400078e00ff */
[----:B------:R-:W-:-:S04]  /*0f50*/  IMAD.WIDE R20, R19, 0x4, R20 ;  /* 0x0000000413147825 */ /* 0x000fc800078e0214 */
[----:B------:R-:W-:-:S04]  /*0f60*/  IMAD.WIDE R24, R19, 0x4, R24 ;  /* 0x0000000413187825 */ /* 0x000fc800078e0218 */
[----:B------:R-:W-:Y:S01]  /*0f70*/  IMAD.WIDE R22, R35, 0x4, R22 ;  /* 0x0000000423167825 */ /* 0x000fe200078e0216 */
[----:B--2---:R-:W-:-:S03]  /*0f80*/  SEL R11, R41, RZ, P3 ;  /* 0x000000ff290b7207 */ /* 0x004fc60001800000 */
[----:B------:R-:W-:-:S06]  /*0f90*/  IMAD.MOV.U32 R41, RZ, RZ, RZ ;  /* 0x000000ffff297224 */ /* 0x000fcc00078e00ff */
[----:B------:R0:W2:Y:S01]  /*0fa0*/  @P2 LDG.E.EL R41, desc[UR4][R28.64] ;  /* 0x000000041c292981 */ /* 0x0000a2000c2e1900 */
[----:B-----5:R-:W-:Y:S02]  /*0fb0*/  SEL R9, R34, RZ, P1 ;  /* 0x000000ff22097207 */ /* 0x020fe40000800000 */
[----:B------:R-:W-:Y:S01]  /*0fc0*/  ISETP.LT.AND P1, PT, R6, 0x48400, !P4 ;  /* 0x000484000600780c */ /* 0x000fe20006721270 */
[----:B0-----:R-:W-:-:S12]  /*0fd0*/  IMAD.MOV.U32 R28, RZ, RZ, RZ ;  /* 0x000000ffff1c7224 */ /* 0x001fd800078e00ff */
[----:B------:R0:W4:Y:S04]  /*0fe0*/  @P1 LDG.E R3, desc[UR4][R20.64] ;  /* 0x0000000414031981 */ /* 0x000128000c1e1900 */
[----:B------:R-:W5:Y:S04]  /*0ff0*/  @P1 LDG.E R28, desc[UR4][R24.64] ;  /* 0x00000004181c1981 */ /* 0x000f68000c1e1900 */
[----:B------:R1:W5:Y:S01]  /*1000*/  @P1 LDG.E.EL R27, desc[UR4][R22.64] ;  /* 0x00000004161b1981 */ /* 0x000362000c2e1900 */
[----:B------:R-:W-:Y:S01]  /*1010*/  SEL R40, R40, RZ, P5 ;  /* 0x000000ff28287207 */ /* 0x000fe20002800000 */
[----:B------:R-:W-:Y:S01]  /*1020*/  FADD R42, R45, R42 ;  /* 0x0000002a2d2a7221 */ /* 0x000fe20000000000 */
[----:B------:R-:W-:-:S02]  /*1030*/  SEL R39, R39, RZ, P5 ;  /* 0x000000ff27277207 */ /* 0x000fc40002800000 */
[----:B------:R-:W-:Y:S01]  /*1040*/  SEL R38, R38, RZ, P6 ;  /* 0x000000ff26267207 */ /* 0x000fe20003000000 */
[----:B------:R-:W-:Y:S01]  /*1050*/  FADD R40, R40, R44 ;  /* 0x0000002c28287221 */ /* 0x000fe20000000000 */
[----:B---3--:R-:W-:Y:S01]  /*1060*/  SEL R31, R31, RZ, P6 ;  /* 0x000000ff1f1f7207 */ /* 0x008fe20003000000 */
[----:B0-----:R-:W-:Y:S01]  /*1070*/  FADD R21, R43, R42 ;  /* 0x0000002a2b157221 */ /* 0x001fe20000000000 */
[----:B------:R-:W-:Y:S01]  /*1080*/  SEL R37, R10, RZ, P2 ;  /* 0x000000ff0a257207 */ /* 0x000fe20001000000 */
[----:B------:R-:W-:Y:S01]  /*1090*/  FADD R39, R39, R40 ;  /* 0x0000002827277221 */ /* 0x000fe20000000000 */
[----:B------:R-:W-:Y:S01]  /*10a0*/  SEL R36, R36, RZ, P6 ;  /* 0x000000ff24247207 */ /* 0x000fe20003000000 */
[----:B------:R-:W-:Y:S01]  /*10b0*/  FADD R31, R38, R31 ;  /* 0x0000001f261f7221 */ /* 0x000fe20000000000 */
[----:B------:R-:W-:Y:S01]  /*10c0*/  SEL R0, R0, RZ, P2 ;  /* 0x000000ff00007207 */ /* 0x000fe20001000000 */
[----:B------:R-:W-:Y:S01]  /*10d0*/  FADD R17, R17, R32 ;  /* 0x0000002011117221 */ /* 0x000fe20000000000 */
[----:B------:R-:W-:Y:S01]  /*10e0*/  ISETP.GE.AND P5, PT, R15, 0x10, PT ;  /* 0x000000100f00780c */ /* 0x000fe20003fa6270 */
[----:B-1----:R-:W-:Y:S01]  /*10f0*/  FADD R23, R36, R31 ;  /* 0x0000001f24177221 */ /* 0x002fe20000000000 */
[----:B------:R-:W-:Y:S01]  /*1100*/  SEL R16, R16, RZ, P3 ;  /* 0x000000ff10107207 */ /* 0x000fe20001800000 */
[----:B------:R-:W-:Y:S01]  /*1110*/  FADD R11, R30, R11 ;  /* 0x0000000b1e0b7221 */ /* 0x000fe20000000000 */
[----:B------:R-:W-:Y:S01]  /*1120*/  FADD R14, R14, R9 ;  /* 0x000000090e0e7221 */ /* 0x000fe20000000000 */
[----:B------:R-:W-:-:S02]  /*1130*/  SEL R20, R17, RZ, !P5 ;  /* 0x000000ff11147207 */ /* 0x000fc40006800000 */
[----:B------:R-:W-:Y:S01]  /*1140*/  FADD R11, R16, R11 ;  /* 0x0000000b100b7221 */ /* 0x000fe20000000000 */
[----:B------:R-:W-:Y:S01]  /*1150*/  FADD R13, R13, R14 ;  /* 0x0000000e0d0d7221 */ /* 0x000fe20000000000 */
[----:B------:R-:W-:Y:S02]  /*1160*/  ISETP.GE.AND P3, PT, R4, 0x10, PT ;  /* 0x000000100400780c */ /* 0x000fe40003f66270 */
[----:B------:R-:W-:Y:S02]  /*1170*/  ISETP.GE.AND P6, PT, R8, 0x10, PT ;  /* 0x000000100800780c */ /* 0x000fe40003fc6270 */
[----:B------:R-:W-:Y:S02]  /*1180*/  ISETP.GE.AND P5, PT, R7, 0x10, PT ;  /* 0x000000100700780c */ /* 0x000fe40003fa6270 */
[----:B------:R-:W-:Y:S02]  /*1190*/  SEL R16, R11, RZ, !P3 ;  /* 0x000000ff0b107207 */ /* 0x000fe40005800000 */
[----:B--2---:R-:W-:-:S02]  /*11a0*/  SEL R10, R41, RZ, P2 ;  /* 0x000000ff290a7207 */ /* 0x004fc40001000000 */
[----:B------:R-:W-:Y:S02]  /*11b0*/  ISETP.GE.AND P2, PT, R5, 0x10, PT ;  /* 0x000000100500780c */ /* 0x000fe40003f46270 */
[----:B----4-:R-:W-:Y:S02]  /*11c0*/  SEL R19, R3, RZ, P1 ;  /* 0x000000ff03137207 */ /* 0x010fe40000800000 */
[----:B-----5:R-:W-:Y:S02]  /*11d0*/  SEL R26, R28, RZ, P1 ;  /* 0x000000ff1c1a7207 */ /* 0x020fe40000800000 */
[----:B------:R-:W-:Y:S02]  /*11e0*/  SEL R27, R27, RZ, P1 ;  /* 0x000000ff1b1b7207 */ /* 0x000fe40000800000 */
[----:B------:R-:W-:Y:S02]  /*11f0*/  ISETP.GE.AND P1, PT, R2, 0x10, PT ;  /* 0x000000100200780c */ /* 0x000fe40003f26270 */
[----:B------:R-:W0:Y:S02]  /*1200*/  LDC.64 R2, c[0x0][0x228] ;  /* 0x00008a00ff027b82 */ /* 0x000e240000000a00 */
[----:B------:R-:W-:-:S02]  /*1210*/  SEL R21, R21, RZ, !P1 ;  /* 0x000000ff15157207 */ /* 0x000fc40004800000 */
[----:B------:R-:W-:Y:S02]  /*1220*/  ISETP.GE.AND P1, PT, R6, 0x48400, PT ;  /* 0x000484000600780c */ /* 0x000fe40003f26270 */
[----:B------:R-:W-:Y:S02]  /*1230*/  SEL R22, R39, RZ, !P2 ;  /* 0x000000ff27167207 */ /* 0x000fe40005000000 */
[----:B------:R-:W-:Y:S01]  /*1240*/  ISETP.GE.AND P2, PT, R18, 0x10, PT ;  /* 0x000000101200780c */ /* 0x000fe20003f46270 */
[----:B------:R-:W-:Y:S01]  /*1250*/  FADD R37, R37, R10 ;  /* 0x0000000a25257221 */ /* 0x000fe20000000000 */
[----:B------:R-:W-:Y:S02]  /*1260*/  FADD R26, R26, R27 ;  /* 0x0000001b1a1a7221 */ /* 0x000fe40000000000 */
[----:B------:R-:W-:Y:S01]  /*1270*/  SEL R23, R23, RZ, !P2 ;  /* 0x000000ff17177207 */ /* 0x000fe20005000000 */
[----:B------:R-:W-:Y:S01]  /*1280*/  FADD R0, R0, R37 ;  /* 0x0000002500007221 */ /* 0x000fe20000000000 */
[----:B------:R-:W-:Y:S01]  /*1290*/  FADD R19, R19, R26 ;  /* 0x0000001a13137221 */ /* 0x000fe20000000000 */
[----:B------:R-:W-:Y:S01]  /*12a0*/  SEL R18, R13, RZ, !P5 ;  /* 0x000000ff0d127207 */ /* 0x000fe20006800000 */
[----:B0-----:R-:W-:-:S02]  /*12b0*/  IMAD.WIDE R2, R12, 0x4, R2 ;  /* 0x000000040c027825 */ /* 0x001fc400078e0202 */
[----:B------:R-:W-:-:S03]  /*12c0*/  SEL R17, R0, RZ, !P6 ;  /* 0x000000ff00117207 */ /* 0x000fc60007000000 */
[----:B------:R0:W-:Y:S01]  /*12d0*/  @!P0 STG.E.128 desc[UR4][R2.64], R20 ;  /* 0x0000001402008986 */ /* 0x0001e2000c101d04 */
[----:B------:R-:W-:Y:S01]  /*12e0*/  SEL R19, R19, RZ, !P4 ;  /* 0x000000ff13137207 */ /* 0x000fe20006000000 */
[----:B0-----:R-:W-:Y:S06]  /*12f0*/  @P1 EXIT ;  /* 0x000000000000194d */ /* 0x001fec0003800000 */
[----:B------:R-:W-:Y:S01]  /*1300*/  STG.E.128 desc[UR4][R2.64+0x800], R16 ;  /* 0x0008001002007986 */ /* 0x000fe2000c101d04 */
[----:B------:R-:W-:Y:S05]  /*1310*/  EXIT ;  /* 0x000000000000794d */ /* 0x000fea0003800000 */
.L_x_0:
[----:B------:R-:W-:-:S00]  /*1320*/  BRA `(.L_x_0) ;  /* 0xfffffffc00fc7947 */ /* 0x000fc0000383ffff */
[----:B------:R-:W-:-:S00]  /*1330*/  NOP ;  /* 0x0000000000007918 */ /* 0x000fc00000000000 */
        /* <DEDUP_REMOVED lines=12> */
.L_x_1:


//--------------------- .nv.constant0.triton_poi_fused_add_constant_pad_nd_convolution_16 --------------------------
	.section	.nv.constant0.triton_poi_fused_add_constant_pad_nd_convolution_16,"a",@progbits
	.sectionflags	@""
	.align	4
.nv.constant0.triton_poi_fused_add_constant_pad_nd_convolution_16:
	.zero		564
